.version 3.0 
.target sm_20
.global .u32  gresult, srca;

.entry main {
   .reg .u32 a, d;

   ld.global.u32  a, [srca];
   shl.b32  d, a, 2;
   st.global.u32 [gresult], d;
   
   exit;
}


// ===== COMPILED SASS (sm_100) =====

	.target	sm_100

	.elftype	@"ET_EXEC"


//--------------------- .note.nv.tkinfo           --------------------------
	.section	.note.nv.tkinfo,"",@"SHT_NOTE"
	.sectionflags	@"SHF_NOTE_NV_TKINFO"
	.tkinfo
        /*0018*/ 	.word	0x00000002
        /*0030*/ 	.string	""
        /*0030*/ 	.string	"ptxas"
        /*0030*/ 	.string	"Cuda compilation tools, release 13.0, V13.0.88"
        /*0030*/ 	.string	"Build cuda_13.0.r13.0/compiler.36424714_0"
        /*0030*/ 	.string	"-arch sm_100 "



//--------------------- .note.nv.cuinfo           --------------------------
	.section	.note.nv.cuinfo,"",@"SHT_NOTE"
	.sectionflags	@"SHF_NOTE_NV_CUINFO"
        /*0018*/ 	.short	0x0002
        /*001a*/ 	.short	0x0014
        /*001c*/ 	.short	0x0082
	.zero		2


//--------------------- .nv.info                  --------------------------
	.section	.nv.info,"",@"SHT_CUDA_INFO"
	.align	4


	//----- nvinfo : EIATTR_REGCOUNT
	.align		4
        /*0000*/ 	.byte	0x04, 0x2f
        /*0002*/ 	.short	(.L_3 - .L_2)
	.align		4
.L_2:
        /*0004*/ 	.word	index@(main)
        /*0008*/ 	.word	0x0000000a


	//----- nvinfo : EIATTR_FRAME_SIZE
	.align		4
.L_3:
        /*000c*/ 	.byte	0x04, 0x11
        /*000e*/ 	.short	(.L_5 - .L_4)
	.align		4
.L_4:
        /*0010*/ 	.word	index@(main)
        /*0014*/ 	.word	0x00000000


	//----- nvinfo : EIATTR_MIN_STACK_SIZE
	.align		4
.L_5:
        /*0018*/ 	.byte	0x04, 0x12
        /*001a*/ 	.short	(.L_7 - .L_6)
	.align		4
.L_6:
        /*001c*/ 	.word	index@(main)
        /*0020*/ 	.word	0x00000000
.L_7:


//--------------------- .nv.compat                --------------------------
	.section	.nv.compat,"",@"SHT_CUDA_COMPAT_INFO"
	.align	4
        /*0000*/ 	.byte	0x02, 0x09, 0x00, 0x00, 0x02, 0x02, 0x01, 0x00, 0x02, 0x05, 0x05, 0x00, 0x03, 0x07, 0x01, 0x01
        /*0010*/ 	.byte	0x02, 0x03, 0x00, 0x00, 0x02, 0x06, 0x01, 0x00, 0x04, 0x0b, 0x08, 0x00, 0x09, 0x00, 0x00, 0x00
        /*0020*/ 	.byte	0x00, 0x00, 0x00, 0x00


//--------------------- .nv.info.main             --------------------------
	.section	.nv.info.main,"",@"SHT_CUDA_INFO"
	.sectionflags	@""
	.align	4


	//----- nvinfo : EIATTR_CUDA_API_VERSION
	.align		4
        /*0000*/ 	.byte	0x04, 0x37
        /*0002*/ 	.short	(.L_9 - .L_8)
.L_8:
        /*0004*/ 	.word	0x00000082


	//----- nvinfo : EIATTR_SPARSE_MMA_MASK
	.align		4
.L_9:
        /*0008*/ 	.byte	0x03, 0x50
        /*000a*/ 	.short	0x0000


	//----- nvinfo : EIATTR_MAXREG_COUNT
	.align		4
        /*000c*/ 	.byte	0x03, 0x1b
        /*000e*/ 	.short	0x00ff


	//----- nvinfo : EIATTR_MERCURY_ISA_VERSION
	.align		4
        /*0010*/ 	.byte	0x03, 0x5f
        /*0012*/ 	.short	0x0101


	//----- nvinfo : EIATTR_VRC_CTA_INIT_COUNT
	.align		4
        /*0014*/ 	.byte	0x02, 0x4a
	.zero		1
	.zero		1


	//----- nvinfo : EIATTR_EXIT_INSTR_OFFSETS
	.align		4
        /*0018*/ 	.byte	0x04, 0x1c
        /*001a*/ 	.short	(.L_11 - .L_10)


	//   ....[0]....
.L_10:
        /*001c*/ 	.word	0x00000070


	//----- nvinfo : EIATTR_SW_WAR
	.align		4
.L_11:
        /*0020*/ 	.byte	0x04, 0x36
        /*0022*/ 	.short	(.L_13 - .L_12)
.L_12:
        /*0024*/ 	.word	0x00000008
.L_13:


//--------------------- .nv.callgraph             --------------------------
	.section	.nv.callgraph,"",@"SHT_CUDA_CALLGRAPH"
	.align	4
	.sectionentsize	8
	.align		4
        /*0000*/ 	.word	0x00000000
	.align		4
        /*0004*/ 	.word	0xffffffff
	.align		4
        /*0008*/ 	.word	0x00000000
	.align		4
        /*000c*/ 	.word	0xfffffffe
	.align		4
        /*0010*/ 	.word	0x00000000
	.align		4
        /*0014*/ 	.word	0xfffffffd
	.align		4
        /*0018*/ 	.word	0x00000000
	.align		4
        /*001c*/ 	.word	0xfffffffc


//--------------------- .nv.constant4             --------------------------
	.section	.nv.constant4,"a",@progbits
	.align	8
	.align		8
.nv.constant4:
        /*0000*/ 	.dword	gresult
	.align		8
        /*0008*/ 	.dword	srca


//--------------------- .text.main                --------------------------
	.section	.text.main,"ax",@progbits
	.align	128
.text.main:
        .type           main,@function
        .size           main,(.L_x_1 - main)
        .other          main,@"STO_CUDA_ENTRY STV_DEFAULT"
main:
[----:B------:R-:W-:Y:S08]  /*0000*/  LDC R1, c[0x0][0x37c] ;  /* 0x0000df00ff017b82 */ /* 0x000ff00000000800 */
[----:B------:R-:W0:Y:S01]  /*0010*/  LDC.64 R2, c[0x4][0x8] ;  /* 0x01000200ff027b82 */ /* 0x000e220000000a00 */
[----:B------:R-:W0:Y:S02]  /*0020*/  LDCU.64 UR4, c[0x0][0x358] ;  /* 0x00006b00ff0477ac */ /* 0x000e240008000a00 */
[----:B0-----:R-:W2:Y:S05]  /*0030*/  LDG.E R2, desc[UR4][R2.64] ;  /* 0x0000000402027981 */ /* 0x001eaa000c1e1900 */
[----:B------:R-:W0:Y:S01]  /*0040*/  LDC.64 R4, c[0x4][RZ] ;  /* 0x01000000ff047b82 */ /* 0x000e220000000a00 */
[----:B--2---:R-:W-:-:S05]  /*0050*/  SHF.L.U32 R7, R2, 0x2, RZ ;  /* 0x0000000202077819 */ /* 0x004fca00000006ff */
[----:B0-----:R-:W-:Y:S01]  /*0060*/  STG.E desc[UR4][R4.64], R7 ;  /* 0x0000000704007986 */ /* 0x001fe2000c101904 */
[----:B------:R-:W-:Y:S05]  /*0070*/  EXIT ;  /* 0x000000000000794d */ /* 0x000fea0003800000 */
.L_x_0:
[----:B------:R-:W-:-:S00]  /*0080*/  BRA `(.L_x_0) ;  /* 0xfffffffc00fc7947 */ /* 0x000fc0000383ffff */
[----:B------:R-:W-:-:S00]  /*0090*/  NOP ;  /* 0x0000000000007918 */ /* 0x000fc00000000000 */
        /* <DEDUP_REMOVED lines=14> */
.L_x_1:


//--------------------- .nv.shared.reserved.0     --------------------------
	.section	.nv.shared.reserved.0,"aw",@nobits
	.weak		__nv_reservedSMEM_offset_0_alias
	.size		__nv_reservedSMEM_offset_0_alias, 0, 64
	.other		__nv_reservedSMEM_offset_0_alias,@"STO_CUDA_RESERVED_SHARED STV_DEFAULT"
__nv_reservedSMEM_offset_0_alias:
	.zero		0
	.zero		64


//--------------------- .nv.global                --------------------------
	.section	.nv.global,"aw",@nobits
	.align	4
.nv.global:
	.type		gresult,@object
	.size		gresult,(srca - gresult)
gresult:
	.zero		4
	.type		srca,@object
	.size		srca,(.L_1 - srca)
srca:
	.zero		4
.L_1:


//--------------------- .nv.constant0.main        --------------------------
	.section	.nv.constant0.main,"a",@progbits
	.sectionflags	@""
	.align	4
.nv.constant0.main:
	.zero		896


//--------------------- SYMBOLS --------------------------

	.type		.nv.reservedSmem.offset0,@object
	.size		.nv.reservedSmem.offset0,0x4
